//
// Generated by NVIDIA NVVM Compiler
//
// Compiler Build ID: CL-36424714
// Cuda compilation tools, release 13.0, V13.0.88
// Based on NVVM 20.0.0
//

.version 9.0
.target sm_100
.address_size 64

	// .globl	_Z6MatMulPKiS0_Pii

.visible .entry _Z6MatMulPKiS0_Pii(
	.param .u64 .ptr .align 1 _Z6MatMulPKiS0_Pii_param_0,
	.param .u64 .ptr .align 1 _Z6MatMulPKiS0_Pii_param_1,
	.param .u64 .ptr .align 1 _Z6MatMulPKiS0_Pii_param_2,
	.param .u32 _Z6MatMulPKiS0_Pii_param_3
)
{
	.reg .pred 	%p<10>;
	.reg .b32 	%r<105>;
	.reg .b64 	%rd<67>;

	ld.param.u64 	%rd14, [_Z6MatMulPKiS0_Pii_param_0];
	ld.param.u64 	%rd15, [_Z6MatMulPKiS0_Pii_param_1];
	ld.param.u32 	%r30, [_Z6MatMulPKiS0_Pii_param_3];
	cvta.to.global.u64 	%rd1, %rd15;
	cvta.to.global.u64 	%rd2, %rd14;
	mov.u32 	%r31, %ctaid.y;
	mov.u32 	%r32, %ntid.y;
	mov.u32 	%r33, %tid.y;
	mad.lo.s32 	%r1, %r31, %r32, %r33;
	mov.u32 	%r34, %ctaid.x;
	mov.u32 	%r35, %ntid.x;
	mov.u32 	%r36, %tid.x;
	mad.lo.s32 	%r2, %r34, %r35, %r36;
	max.s32 	%r37, %r1, %r2;
	setp.ge.s32 	%p1, %r37, %r30;
	@%p1 bra 	$L__BB0_13;
	mul.lo.s32 	%r3, %r30, %r1;
	and.b32  	%r4, %r30, 7;
	setp.lt.u32 	%p2, %r30, 8;
	mov.b32 	%r99, 0;
	mov.u32 	%r104, %r99;
	@%p2 bra 	$L__BB0_4;
	and.b32  	%r99, %r30, 2147483640;
	neg.s32 	%r93, %r99;
	mul.wide.s32 	%rd16, %r30, 4;
	add.s64 	%rd3, %rd1, %rd16;
	shl.b32 	%r7, %r30, 3;
	mul.wide.s32 	%rd17, %r30, 8;
	add.s64 	%rd4, %rd1, %rd17;
	mul.wide.s32 	%rd18, %r30, 12;
	add.s64 	%rd5, %rd1, %rd18;
	mul.wide.s32 	%rd19, %r30, 16;
	add.s64 	%rd6, %rd1, %rd19;
	mul.wide.s32 	%rd20, %r30, 20;
	add.s64 	%rd7, %rd1, %rd20;
	mul.wide.s32 	%rd21, %r30, 24;
	add.s64 	%rd8, %rd1, %rd21;
	mul.wide.s32 	%rd22, %r30, 28;
	add.s64 	%rd9, %rd1, %rd22;
	mul.wide.u32 	%rd23, %r3, 4;
	add.s64 	%rd24, %rd23, %rd2;
	add.s64 	%rd66, %rd24, 16;
	mov.b32 	%r104, 0;
	mov.u32 	%r92, %r2;
$L__BB0_3:
	.pragma "nounroll";
	mul.wide.s32 	%rd25, %r92, 4;
	add.s64 	%rd26, %rd3, %rd25;
	add.s64 	%rd27, %rd4, %rd25;
	add.s64 	%rd28, %rd5, %rd25;
	add.s64 	%rd29, %rd6, %rd25;
	add.s64 	%rd30, %rd7, %rd25;
	add.s64 	%rd31, %rd8, %rd25;
	add.s64 	%rd32, %rd9, %rd25;
	add.s64 	%rd33, %rd1, %rd25;
	ld.global.u32 	%r41, [%rd66+-16];
	ld.global.u32 	%r42, [%rd33];
	mad.lo.s32 	%r43, %r42, %r41, %r104;
	ld.global.u32 	%r44, [%rd66+-12];
	ld.global.u32 	%r45, [%rd26];
	mad.lo.s32 	%r46, %r45, %r44, %r43;
	ld.global.u32 	%r47, [%rd66+-8];
	ld.global.u32 	%r48, [%rd27];
	mad.lo.s32 	%r49, %r48, %r47, %r46;
	ld.global.u32 	%r50, [%rd66+-4];
	ld.global.u32 	%r51, [%rd28];
	mad.lo.s32 	%r52, %r51, %r50, %r49;
	ld.global.u32 	%r53, [%rd66];
	ld.global.u32 	%r54, [%rd29];
	mad.lo.s32 	%r55, %r54, %r53, %r52;
	ld.global.u32 	%r56, [%rd66+4];
	ld.global.u32 	%r57, [%rd30];
	mad.lo.s32 	%r58, %r57, %r56, %r55;
	ld.global.u32 	%r59, [%rd66+8];
	ld.global.u32 	%r60, [%rd31];
	mad.lo.s32 	%r61, %r60, %r59, %r58;
	ld.global.u32 	%r62, [%rd66+12];
	ld.global.u32 	%r63, [%rd32];
	mad.lo.s32 	%r104, %r63, %r62, %r61;
	add.s32 	%r93, %r93, 8;
	add.s32 	%r92, %r92, %r7;
	add.s64 	%rd66, %rd66, 32;
	setp.ne.s32 	%p3, %r93, 0;
	@%p3 bra 	$L__BB0_3;
$L__BB0_4:
	setp.eq.s32 	%p4, %r4, 0;
	@%p4 bra 	$L__BB0_12;
	and.b32  	%r17, %r30, 3;
	setp.lt.u32 	%p5, %r4, 4;
	@%p5 bra 	$L__BB0_7;
	add.s32 	%r65, %r99, %r3;
	mul.wide.u32 	%rd34, %r65, 4;
	add.s64 	%rd35, %rd2, %rd34;
	ld.global.u32 	%r66, [%rd35];
	mad.lo.s32 	%r67, %r99, %r30, %r2;
	mul.wide.s32 	%rd36, %r67, 4;
	add.s64 	%rd37, %rd1, %rd36;
	ld.global.u32 	%r68, [%rd37];
	mad.lo.s32 	%r69, %r68, %r66, %r104;
	cvt.u64.u32 	%rd38, %r3;
	cvt.u64.u32 	%rd39, %r99;
	add.s64 	%rd40, %rd39, %rd38;
	shl.b64 	%rd41, %rd40, 2;
	add.s64 	%rd42, %rd2, %rd41;
	ld.global.u32 	%r70, [%rd42+4];
	mul.wide.s32 	%rd43, %r30, 4;
	add.s64 	%rd44, %rd37, %rd43;
	ld.global.u32 	%r71, [%rd44];
	mad.lo.s32 	%r72, %r71, %r70, %r69;
	ld.global.u32 	%r73, [%rd42+8];
	add.s64 	%rd45, %rd44, %rd43;
	ld.global.u32 	%r74, [%rd45];
	mad.lo.s32 	%r75, %r74, %r73, %r72;
	ld.global.u32 	%r76, [%rd42+12];
	add.s64 	%rd46, %rd45, %rd43;
	ld.global.u32 	%r77, [%rd46];
	mad.lo.s32 	%r104, %r77, %r76, %r75;
	add.s32 	%r99, %r99, 4;
$L__BB0_7:
	setp.eq.s32 	%p6, %r17, 0;
	@%p6 bra 	$L__BB0_12;
	setp.eq.s32 	%p7, %r17, 1;
	@%p7 bra 	$L__BB0_10;
	add.s32 	%r79, %r99, %r3;
	mul.wide.u32 	%rd47, %r79, 4;
	add.s64 	%rd48, %rd2, %rd47;
	ld.global.u32 	%r80, [%rd48];
	mad.lo.s32 	%r81, %r99, %r30, %r2;
	mul.wide.s32 	%rd49, %r81, 4;
	add.s64 	%rd50, %rd1, %rd49;
	ld.global.u32 	%r82, [%rd50];
	mad.lo.s32 	%r83, %r82, %r80, %r104;
	cvt.u64.u32 	%rd51, %r3;
	cvt.u64.u32 	%rd52, %r99;
	add.s64 	%rd53, %rd52, %rd51;
	shl.b64 	%rd54, %rd53, 2;
	add.s64 	%rd55, %rd2, %rd54;
	ld.global.u32 	%r84, [%rd55+4];
	mul.wide.s32 	%rd56, %r30, 4;
	add.s64 	%rd57, %rd50, %rd56;
	ld.global.u32 	%r85, [%rd57];
	mad.lo.s32 	%r104, %r85, %r84, %r83;
	add.s32 	%r99, %r99, 2;
$L__BB0_10:
	and.b32  	%r86, %r30, 1;
	setp.eq.b32 	%p8, %r86, 1;
	not.pred 	%p9, %p8;
	@%p9 bra 	$L__BB0_12;
	add.s32 	%r87, %r99, %r3;
	mul.wide.u32 	%rd58, %r87, 4;
	add.s64 	%rd59, %rd2, %rd58;
	ld.global.u32 	%r88, [%rd59];
	mad.lo.s32 	%r89, %r99, %r30, %r2;
	mul.wide.s32 	%rd60, %r89, 4;
	add.s64 	%rd61, %rd1, %rd60;
	ld.global.u32 	%r90, [%rd61];
	mad.lo.s32 	%r104, %r90, %r88, %r104;
$L__BB0_12:
	ld.param.u64 	%rd65, [_Z6MatMulPKiS0_Pii_param_2];
	add.s32 	%r91, %r3, %r2;
	cvta.to.global.u64 	%rd62, %rd65;
	mul.wide.s32 	%rd63, %r91, 4;
	add.s64 	%rd64, %rd62, %rd63;
	st.global.u32 	[%rd64], %r104;
$L__BB0_13:
	ret;

}


// ===== COMPILED SASS (sm_100) =====

	.target	sm_100

	.elftype	@"ET_EXEC"


//--------------------- .note.nv.tkinfo           --------------------------
	.section	.note.nv.tkinfo,"",@"SHT_NOTE"
	.sectionflags	@"SHF_NOTE_NV_TKINFO"
	.tkinfo
        /*0018*/ 	.word	0x00000002
        /*0030*/ 	.string	""
        /*0030*/ 	.string	"ptxas"
        /*0030*/ 	.string	"Cuda compilation tools, release 13.0, V13.0.88"
        /*0030*/ 	.string	"Build cuda_13.0.r13.0/compiler.36424714_0"
        /*0030*/ 	.string	"-arch sm_100 -m 64 "



//--------------------- .note.nv.cuinfo           --------------------------
	.section	.note.nv.cuinfo,"",@"SHT_NOTE"
	.sectionflags	@"SHF_NOTE_NV_CUINFO"
        /*0018*/ 	.short	0x0002
        /*001a*/ 	.short	0x0064
        /*001c*/ 	.short	0x0082
	.zero		2


//--------------------- .nv.info                  --------------------------
	.section	.nv.info,"",@"SHT_CUDA_INFO"
	.align	4


	//----- nvinfo : EIATTR_REGCOUNT
	.align		4
        /*0000*/ 	.byte	0x04, 0x2f
        /*0002*/ 	.short	(.L_1 - .L_0)
	.align		4
.L_0:
        /*0004*/ 	.word	index@(_Z6MatMulPKiS0_Pii)
        /*0008*/ 	.word	0x0000001e


	//----- nvinfo : EIATTR_FRAME_SIZE
	.align		4
.L_1:
        /*000c*/ 	.byte	0x04, 0x11
        /*000e*/ 	.short	(.L_3 - .L_2)
	.align		4
.L_2:
        /*0010*/ 	.word	index@(_Z6MatMulPKiS0_Pii)
        /*0014*/ 	.word	0x00000000


	//----- nvinfo : EIATTR_MIN_STACK_SIZE
	.align		4
.L_3:
        /*0018*/ 	.byte	0x04, 0x12
        /*001a*/ 	.short	(.L_5 - .L_4)
	.align		4
.L_4:
        /*001c*/ 	.word	index@(_Z6MatMulPKiS0_Pii)
        /*0020*/ 	.word	0x00000000
.L_5:


//--------------------- .nv.compat                --------------------------
	.section	.nv.compat,"",@"SHT_CUDA_COMPAT_INFO"
	.align	4
        /*0000*/ 	.byte	0x02, 0x09, 0x00, 0x00, 0x02, 0x02, 0x01, 0x00, 0x02, 0x05, 0x05, 0x00, 0x03, 0x07, 0x01, 0x01
        /*0010*/ 	.byte	0x02, 0x03, 0x00, 0x00, 0x02, 0x06, 0x01, 0x00, 0x04, 0x0b, 0x08, 0x00, 0x09, 0x00, 0x00, 0x00
        /*0020*/ 	.byte	0x00, 0x00, 0x00, 0x00


//--------------------- .nv.info._Z6MatMulPKiS0_Pii --------------------------
	.section	.nv.info._Z6MatMulPKiS0_Pii,"",@"SHT_CUDA_INFO"
	.sectionflags	@""
	.align	4


	//----- nvinfo : EIATTR_CUDA_API_VERSION
	.align		4
        /*0000*/ 	.byte	0x04, 0x37
        /*0002*/ 	.short	(.L_7 - .L_6)
.L_6:
        /*0004*/ 	.word	0x00000082


	//----- nvinfo : EIATTR_KPARAM_INFO
	.align		4
.L_7:
        /*0008*/ 	.byte	0x04, 0x17
        /*000a*/ 	.short	(.L_9 - .L_8)
.L_8:
        /*000c*/ 	.word	0x00000000
        /*0010*/ 	.short	0x0003
        /*0012*/ 	.short	0x0018
        /*0014*/ 	.byte	0x00, 0xf0, 0x11, 0x00


	//----- nvinfo : EIATTR_KPARAM_INFO
	.align		4
.L_9:
        /*0018*/ 	.byte	0x04, 0x17
        /*001a*/ 	.short	(.L_11 - .L_10)
.L_10:
        /*001c*/ 	.word	0x00000000
        /*0020*/ 	.short	0x0002
        /*0022*/ 	.short	0x0010
        /*0024*/ 	.byte	0x00, 0xf5, 0x21, 0x00


	//----- nvinfo : EIATTR_KPARAM_INFO
	.align		4
.L_11:
        /*0028*/ 	.byte	0x04, 0x17
        /*002a*/ 	.short	(.L_13 - .L_12)
.L_12:
        /*002c*/ 	.word	0x00000000
        /*0030*/ 	.short	0x0001
        /*0032*/ 	.short	0x0008
        /*0034*/ 	.byte	0x00, 0xf5, 0x21, 0x00


	//----- nvinfo : EIATTR_KPARAM_INFO
	.align		4
.L_13:
        /*0038*/ 	.byte	0x04, 0x17
        /*003a*/ 	.short	(.L_15 - .L_14)
.L_14:
        /*003c*/ 	.word	0x00000000
        /*0040*/ 	.short	0x0000
        /*0042*/ 	.short	0x0000
        /*0044*/ 	.byte	0x00, 0xf5, 0x21, 0x00


	//----- nvinfo : EIATTR_SPARSE_MMA_MASK
	.align		4
.L_15:
        /*0048*/ 	.byte	0x03, 0x50
        /*004a*/ 	.short	0x0000


	//----- nvinfo : EIATTR_MAXREG_COUNT
	.align		4
        /*004c*/ 	.byte	0x03, 0x1b
        /*004e*/ 	.short	0x00ff


	//----- nvinfo : EIATTR_MERCURY_ISA_VERSION
	.align		4
        /*0050*/ 	.byte	0x03, 0x5f
        /*0052*/ 	.short	0x0101


	//----- nvinfo : EIATTR_VRC_CTA_INIT_COUNT
	.align		4
        /*0054*/ 	.byte	0x02, 0x4a
	.zero		1
	.zero		1


	//----- nvinfo : EIATTR_EXIT_INSTR_OFFSETS
	.align		4
        /*0058*/ 	.byte	0x04, 0x1c
        /*005a*/ 	.short	(.L_17 - .L_16)


	//   ....[0]....
.L_16:
        /*005c*/ 	.word	0x000000c0


	//   ....[1]....
        /*0060*/ 	.word	0x00000a90


	//----- nvinfo : EIATTR_CBANK_PARAM_SIZE
	.align		4
.L_17:
        /*0064*/ 	.byte	0x03, 0x19
        /*0066*/ 	.short	0x001c


	//----- nvinfo : EIATTR_PARAM_CBANK
	.align		4
        /*0068*/ 	.byte	0x04, 0x0a
        /*006a*/ 	.short	(.L_19 - .L_18)
	.align		4
.L_18:
        /*006c*/ 	.word	index@(.nv.constant0._Z6MatMulPKiS0_Pii)
        /*0070*/ 	.short	0x0380
        /*0072*/ 	.short	0x001c


	//----- nvinfo : EIATTR_SW_WAR
	.align		4
.L_19:
        /*0074*/ 	.byte	0x04, 0x36
        /*0076*/ 	.short	(.L_21 - .L_20)
.L_20:
        /*0078*/ 	.word	0x00000008
.L_21:


//--------------------- .nv.callgraph             --------------------------
	.section	.nv.callgraph,"",@"SHT_CUDA_CALLGRAPH"
	.align	4
	.sectionentsize	8
	.align		4
        /*0000*/ 	.word	0x00000000
	.align		4
        /*0004*/ 	.word	0xffffffff
	.align		4
        /*0008*/ 	.word	0x00000000
	.align		4
        /*000c*/ 	.word	0xfffffffe
	.align		4
        /*0010*/ 	.word	0x00000000
	.align		4
        /*0014*/ 	.word	0xfffffffd
	.align		4
        /*0018*/ 	.word	0x00000000
	.align		4
        /*001c*/ 	.word	0xfffffffc


//--------------------- .text._Z6MatMulPKiS0_Pii  --------------------------
	.section	.text._Z6MatMulPKiS0_Pii,"ax",@progbits
	.align	128
        .global         _Z6MatMulPKiS0_Pii
        .type           _Z6MatMulPKiS0_Pii,@function
        .size           _Z6MatMulPKiS0_Pii,(.L_x_5 - _Z6MatMulPKiS0_Pii)
        .other          _Z6MatMulPKiS0_Pii,@"STO_CUDA_ENTRY STV_DEFAULT"
_Z6MatMulPKiS0_Pii:
.text._Z6MatMulPKiS0_Pii:
[----:B------:R-:W-:Y:S01]  /*0000*/  LDC R1, c[0x0][0x37c] ;  /* 0x0000df00ff017b82 */ /* 0x000fe20000000800 */
[----:B------:R-:W0:Y:S07]  /*0010*/  S2R R0, SR_TID.Y ;  /* 0x0000000000007919 */ /* 0x000e2e0000002200 */
[----:B------:R-:W0:Y:S01]  /*0020*/  S2UR UR4, SR_CTAID.Y ;  /* 0x00000000000479c3 */ /* 0x000e220000002600 */
[----:B------:R-:W1:Y:S01]  /*0030*/  LDCU UR20, c[0x0][0x398] ;  /* 0x00007300ff1477ac */ /* 0x000e620008000800 */
[----:B------:R-:W2:Y:S06]  /*0040*/  S2R R3, SR_TID.X ;  /* 0x0000000000037919 */ /* 0x000eac0000002100 */
[----:B------:R-:W0:Y:S08]  /*0050*/  LDC R13, c[0x0][0x364] ;  /* 0x0000d900ff0d7b82 */ /* 0x000e300000000800 */
[----:B------:R-:W2:Y:S08]  /*0060*/  S2UR UR5, SR_CTAID.X ;  /* 0x00000000000579c3 */ /* 0x000eb00000002500 */
[----:B------:R-:W2:Y:S01]  /*0070*/  LDC R2, c[0x0][0x360] ;  /* 0x0000d800ff027b82 */ /* 0x000ea20000000800 */
[----:B0-----:R-:W-:-:S02]  /*0080*/  IMAD R13, R13, UR4, R0 ;  /* 0x000000040d0d7c24 */ /* 0x001fc4000f8e0200 */
[----:B--2---:R-:W-:-:S05]  /*0090*/  IMAD R0, R2, UR5, R3 ;  /* 0x0000000502007c24 */ /* 0x004fca000f8e0203 */
[----:B------:R-:W-:-:S04]  /*00a0*/  VIMNMX R2, PT, PT, R13, R0, !PT ;  /* 0x000000000d027248 */ /* 0x000fc80007fe0100 */
[----:B-1----:R-:W-:-:S13]  /*00b0*/  ISETP.GE.AND P0, PT, R2, UR20, PT ;  /* 0x0000001402007c0c */ /* 0x002fda000bf06270 */
[----:B------:R-:W-:Y:S05]  /*00c0*/  @P0 EXIT ;  /* 0x000000000000094d */ /* 0x000fea0003800000 */
[----:B------:R-:W-:Y:S01]  /*00d0*/  UISETP.GE.U32.AND UP0, UPT, UR20, 0x8, UPT ;  /* 0x000000081400788c */ /* 0x000fe2000bf06070 */
[----:B------:R-:W-:Y:S02]  /*00e0*/  HFMA2 R12, -RZ, RZ, 0, 0 ;  /* 0x00000000ff0c7431 */ /* 0x000fe400000001ff */
[----:B------:R-:W-:Y:S01]  /*00f0*/  IMAD R13, R13, UR20, RZ ;  /* 0x000000140d0d7c24 */ /* 0x000fe2000f8e02ff */
[----:B------:R-:W-:Y:S01]  /*0100*/  UMOV UR4, URZ ;  /* 0x000000ff00047c82 */ /* 0x000fe20008000000 */
[----:B------:R-:W0:Y:S04]  /*0110*/  LDCU.64 UR18, c[0x0][0x358] ;  /* 0x00006b00ff1277ac */ /* 0x000e280008000a00 */
[----:B------:R-:W-:Y:S05]  /*0120*/  BRA.U !UP0, `(.L_x_0) ;  /* 0x0000000508047547 */ /* 0x000fea000b800000 */
[----:B------:R-:W1:Y:S01]  /*0130*/  LDCU.128 UR24, c[0x0][0x380] ;  /* 0x00007000ff1877ac */ /* 0x000e620008000c00 */
[----:B------:R-:W-:Y:S02]  /*0140*/  MOV R12, RZ ;  /* 0x000000ff000c7202 */ /* 0x000fe40000000f00 */
[----:B------:R-:W-:Y:S01]  /*0150*/  MOV R14, R0 ;  /* 0x00000000000e7202 */ /* 0x000fe20000000f00 */
[----:B------:R-:W-:-:S04]  /*0160*/  ULOP3.LUT UR4, UR20, 0x7ffffff8, URZ, 0xc0, !UPT ;  /* 0x7ffffff814047892 */ /* 0x000fc8000f8ec0ff */
[----:B------:R-:W-:Y:S01]  /*0170*/  UIADD3 UR5, UPT, UPT, -UR4, URZ, URZ ;  /* 0x000000ff04057290 */ /* 0x000fe2000fffe1ff */
[----:B-1----:R-:W-:Y:S01]  /*0180*/  MOV R2, UR24 ;  /* 0x0000001800027c02 */ /* 0x002fe20008000f00 */
[----:B------:R-:W-:Y:S01]  /*0190*/  UIMAD.WIDE UR6, UR20, 0x8, UR26 ;  /* 0x00000008140678a5 */ /* 0x000fe2000f8e021a */
[----:B------:R-:W-:Y:S01]  /*01a0*/  MOV R3, UR25 ;  /* 0x0000001900037c02 */ /* 0x000fe20008000f00 */
[----:B------:R-:W-:Y:S02]  /*01b0*/  UIMAD.WIDE UR8, UR20, 0xc, UR26 ;  /* 0x0000000c140878a5 */ /* 0x000fe4000f8e021a */
[----:B------:R-:W-:Y:S01]  /*01c0*/  UIMAD.WIDE UR10, UR20, 0x10, UR26 ;  /* 0x00000010140a78a5 */ /* 0x000fe2000f8e021a */
[----:B------:R-:W-:Y:S01]  /*01d0*/  IMAD.WIDE.U32 R2, R13, 0x4, R2 ;  /* 0x000000040d027825 */ /* 0x000fe200078e0002 */
[----:B------:R-:W-:Y:S02]  /*01e0*/  UIMAD.WIDE UR12, UR20, 0x14, UR26 ;  /* 0x00000014140c78a5 */ /* 0x000fe4000f8e021a */
[----:B------:R-:W-:Y:S01]  /*01f0*/  UIMAD.WIDE UR14, UR20, 0x18, UR26 ;  /* 0x00000018140e78a5 */ /* 0x000fe2000f8e021a */
[----:B------:R-:W-:Y:S01]  /*0200*/  IADD3 R2, P0, PT, R2, 0x10, RZ ;  /* 0x0000001002027810 */ /* 0x000fe20007f1e0ff */
[----:B------:R-:W-:-:S03]  /*0210*/  UIMAD.WIDE UR16, UR20, 0x1c, UR26 ;  /* 0x0000001c141078a5 */ /* 0x000fc6000f8e021a */
[----:B------:R-:W-:-:S09]  /*0220*/  IADD3.X R3, PT, PT, RZ, R3, RZ, P0, !PT ;  /* 0x00000003ff037210 */ /* 0x000fd200007fe4ff */
.L_x_1:
[----:B------:R-:W-:Y:S01]  /*0230*/  UIMAD.WIDE UR22, UR20, 0x4, UR26 ;  /* 0x00000004141678a5 */ /* 0x000fe2000f8e021a */
[----:B------:R-:W-:Y:S02]  /*0240*/  IMAD.MOV.U32 R23, RZ, RZ, 0x4 ;  /* 0x00000004ff177424 */ /* 0x000fe400078e00ff */
[----:B------:R-:W-:Y:S01]  /*0250*/  HFMA2 R11, -RZ, RZ, 0, 2.384185791015625e-07 ;  /* 0x00000004ff0b7431 */ /* 0x000fe200000001ff */
[----:B------:R-:W-:Y:S01]  /*0260*/  MOV R25, 0x4 ;  /* 0x0000000400197802 */ /* 0x000fe20000000f00 */
[----:B0-----:R-:W2:Y:S01]  /*0270*/  LDG.E R21, desc[UR18][R2.64+-0x10] ;  /* 0xfffff01202157981 */ /* 0x001ea2000c1e1900 */
[C---:B------:R-:W-:Y:S01]  /*0280*/  IMAD.WIDE R22, R14.reuse, R23, UR26 ;  /* 0x0000001a0e167e25 */ /* 0x040fe2000f8e0217 */
[----:B------:R-:W-:Y:S02]  /*0290*/  MOV R8, UR22 ;  /* 0x0000001600087c02 */ /* 0x000fe40008000f00 */
[----:B------:R-:W-:Y:S01]  /*02a0*/  MOV R9, UR23 ;  /* 0x0000001700097c02 */ /* 0x000fe20008000f00 */
[----:B------:R-:W3:Y:S02]  /*02b0*/  LDG.E R19, desc[UR18][R2.64+-0xc] ;  /* 0xfffff41202137981 */ /* 0x000ee4000c1e1900 */
[----:B------:R-:W-:-:S02]  /*02c0*/  IMAD.WIDE R8, R14, 0x4, R8 ;  /* 0x000000040e087825 */ /* 0x000fc400078e0208 */
[----:B------:R-:W2:Y:S01]  /*02d0*/  LDG.E R22, desc[UR18][R22.64] ;  /* 0x0000001216167981 */ /* 0x000ea2000c1e1900 */
[----:B------:R-:W-:Y:S01]  /*02e0*/  MOV R5, 0x4 ;  /* 0x0000000400057802 */ /* 0x000fe20000000f00 */
[C---:B------:R-:W-:Y:S02]  /*02f0*/  IMAD.WIDE R24, R14.reuse, R25, UR6 ;  /* 0x000000060e187e25 */ /* 0x040fe4000f8e0219 */
[----:B------:R0:W3:Y:S02]  /*0300*/  LDG.E R20, desc[UR18][R8.64] ;  /* 0x0000001208147981 */ /* 0x0000e4000c1e1900 */
[----:B------:R-:W-:Y:S02]  /*0310*/  IMAD.WIDE R10, R14, R11, UR8 ;  /* 0x000000080e0a7e25 */ /* 0x000fe4000f8e020b */
[----:B------:R-:W4:Y:S04]  /*0320*/  LDG.E R18, desc[UR18][R24.64] ;  /* 0x0000001218127981 */ /* 0x000f28000c1e1900 */
[----:B------:R-:W4:Y:S01]  /*0330*/  LDG.E R17, desc[UR18][R2.64+-0x8] ;  /* 0xfffff81202117981 */ /* 0x000f22000c1e1900 */
[----:B0-----:R-:W-:-:S02]  /*0340*/  HFMA2 R9, -RZ, RZ, 0, 2.384185791015625e-07 ;  /* 0x00000004ff097431 */ /* 0x001fc400000001ff */
[----:B------:R-:W-:Y:S01]  /*0350*/  IMAD.MOV.U32 R7, RZ, RZ, 0x4 ;  /* 0x00000004ff077424 */ /* 0x000fe200078e00ff */
[----:B------:R0:W5:Y:S01]  /*0360*/  LDG.E R16, desc[UR18][R10.64] ;  /* 0x000000120a107981 */ /* 0x000162000c1e1900 */
[----:B------:R-:W-:-:S03]  /*0370*/  IMAD.WIDE R4, R14, R5, UR10 ;  /* 0x0000000a0e047e25 */ /* 0x000fc6000f8e0205 */
[----:B------:R-:W5:Y:S01]  /*0380*/  LDG.E R15, desc[UR18][R2.64+-0x4] ;  /* 0xfffffc12020f7981 */ /* 0x000f62000c1e1900 */
[C---:B------:R-:W-:Y:S01]  /*0390*/  IMAD.WIDE R6, R14.reuse, R7, UR12 ;  /* 0x0000000c0e067e25 */ /* 0x040fe2000f8e0207 */
[----:B------:R-:W-:Y:S02]  /*03a0*/  MOV R27, 0x4 ;  /* 0x00000004001b7802 */ /* 0x000fe40000000f00 */
[----:B------:R1:W5:Y:S01]  /*03b0*/  LDG.E R4, desc[UR18][R4.64] ;  /* 0x0000001204047981 */ /* 0x000362000c1e1900 */
[----:B------:R-:W-:-:S03]  /*03c0*/  IMAD.WIDE R8, R14, R9, UR14 ;  /* 0x0000000e0e087e25 */ /* 0x000fc6000f8e0209 */
[----:B------:R-:W5:Y:S01]  /*03d0*/  LDG.E R23, desc[UR18][R2.64] ;  /* 0x0000001202177981 */ /* 0x000f62000c1e1900 */
[----:B0-----:R-:W-:-:S03]  /*03e0*/  IMAD.WIDE R10, R14, R27, UR16 ;  /* 0x000000100e0a7e25 */ /* 0x001fc6000f8e021b */
[----:B------:R-:W5:Y:S04]  /*03f0*/  LDG.E R7, desc[UR18][R6.64] ;  /* 0x0000001206077981 */ /* 0x000f68000c1e1900 */
[----:B------:R-:W5:Y:S04]  /*0400*/  LDG.E R24, desc[UR18][R2.64+0x4] ;  /* 0x0000041202187981 */ /* 0x000f68000c1e1900 */
[----:B------:R-:W5:Y:S04]  /*0410*/  LDG.E R8, desc[UR18][R8.64] ;  /* 0x0000001208087981 */ /* 0x000f68000c1e1900 */
[----:B------:R-:W5:Y:S04]  /*0420*/  LDG.E R25, desc[UR18][R2.64+0x8] ;  /* 0x0000081202197981 */ /* 0x000f68000c1e1900 */
[----:B------:R-:W5:Y:S04]  /*0430*/  LDG.E R10, desc[UR18][R10.64] ;  /* 0x000000120a0a7981 */ /* 0x000f68000c1e1900 */
[----:B------:R0:W5:Y:S01]  /*0440*/  LDG.E R27, desc[UR18][R2.64+0xc] ;  /* 0x00000c12021b7981 */ /* 0x000162000c1e1900 */
[----:B------:R-:W-:-:S04]  /*0450*/  UIADD3 UR5, UPT, UPT, UR5, 0x8, URZ ;  /* 0x0000000805057890 */ /* 0x000fc8000fffe0ff */
[----:B------:R-:W-:Y:S01]  /*0460*/  UISETP.NE.AND UP0, UPT, UR5, URZ, UPT ;  /* 0x000000ff0500728c */ /* 0x000fe2000bf05270 */
[----:B-1----:R-:W-:Y:S02]  /*0470*/  MOV R5, UR20 ;  /* 0x0000001400057c02 */ /* 0x002fe40008000f00 */
[----:B0-----:R-:W-:Y:S02]  /*0480*/  IADD3 R2, P0, PT, R2, 0x20, RZ ;  /* 0x0000002002027810 */ /* 0x001fe40007f1e0ff */
[----:B------:R-:W-:Y:S02]  /*0490*/  LEA R14, R5, R14, 0x3 ;  /* 0x0000000e050e7211 */ /* 0x000fe400078e18ff */
[----:B------:R-:W-:Y:S01]  /*04a0*/  IADD3.X R3, PT, PT, RZ, R3, RZ, P0, !PT ;  /* 0x00000003ff037210 */ /* 0x000fe200007fe4ff */
[----:B--2---:R-:W-:-:S04]  /*04b0*/  IMAD R21, R21, R22, R12 ;  /* 0x0000001615157224 */ /* 0x004fc800078e020c */
[----:B---3--:R-:W-:-:S04]  /*04c0*/  IMAD R19, R19, R20, R21 ;  /* 0x0000001413137224 */ /* 0x008fc800078e0215 */
[----:B----4-:R-:W-:-:S04]  /*04d0*/  IMAD R17, R17, R18, R19 ;  /* 0x0000001211117224 */ /* 0x010fc800078e0213 */
[----:B-----5:R-:W-:-:S04]  /*04e0*/  IMAD R15, R15, R16, R17 ;  /* 0x000000100f0f7224 */ /* 0x020fc800078e0211 */
[----:B------:R-:W-:-:S04]  /*04f0*/  IMAD R4, R23, R4, R15 ;  /* 0x0000000417047224 */ /* 0x000fc800078e020f */
[----:B------:R-:W-:-:S04]  /*0500*/  IMAD R4, R24, R7, R4 ;  /* 0x0000000718047224 */ /* 0x000fc800078e0204 */
[----:B------:R-:W-:-:S04]  /*0510*/  IMAD R4, R25, R8, R4 ;  /* 0x0000000819047224 */ /* 0x000fc800078e0204 */
[----:B------:R-:W-:Y:S01]  /*0520*/  IMAD R12, R27, R10, R4 ;  /* 0x0000000a1b0c7224 */ /* 0x000fe200078e0204 */
[----:B------:R-:W-:Y:S06]  /*0530*/  BRA.U UP0, `(.L_x_1) ;  /* 0xfffffffd003c7547 */ /* 0x000fec000b83ffff */
.L_x_0:
[----:B------:R-:W-:-:S04]  /*0540*/  ULOP3.LUT UR6, UR20, 0x7, URZ, 0xc0, !UPT ;  /* 0x0000000714067892 */ /* 0x000fc8000f8ec0ff */
[----:B------:R-:W-:-:S09]  /*0550*/  UISETP.NE.AND UP0, UPT, UR6, URZ, UPT ;  /* 0x000000ff0600728c */ /* 0x000fd2000bf05270 */
[----:B------:R-:W-:Y:S05]  /*0560*/  BRA.U !UP0, `(.L_x_2) ;  /* 0x0000000508387547 */ /* 0x000fea000b800000 */
[----:B------:R-:W-:Y:S02]  /*0570*/  UISETP.GE.U32.AND UP0, UPT, UR6, 0x4, UPT ;  /* 0x000000040600788c */ /* 0x000fe4000bf06070 */
[----:B------:R-:W-:-:S04]  /*0580*/  ULOP3.LUT UR5, UR20, 0x3, URZ, 0xc0, !UPT ;  /* 0x0000000314057892 */ /* 0x000fc8000f8ec0ff */
[----:B------:R-:W-:-:S03]  /*0590*/  UISETP.NE.AND UP1, UPT, UR5, URZ, UPT ;  /* 0x000000ff0500728c */ /* 0x000fc6000bf25270 */
[----:B------:R-:W-:Y:S08]  /*05a0*/  BRA.U !UP0, `(.L_x_3) ;  /* 0x00000001087c7547 */ /* 0x000ff0000b800000 */
[----:B------:R-:W1:Y:S01]  /*05b0*/  LDC.64 R6, c[0x0][0x388] ;  /* 0x0000e200ff067b82 */ /* 0x000e620000000a00 */
[----:B------:R-:W2:Y:S01]  /*05c0*/  LDCU.64 UR6, c[0x0][0x380] ;  /* 0x00007000ff0677ac */ /* 0x000ea20008000a00 */
[----:B------:R-:W-:Y:S01]  /*05d0*/  IMAD.U32 R9, RZ, RZ, UR4 ;  /* 0x00000004ff097e24 */ /* 0x000fe2000f8e00ff */
[C---:B------:R-:W-:Y:S02]  /*05e0*/  IADD3 R3, PT, PT, R13.reuse, UR4, RZ ;  /* 0x000000040d037c10 */ /* 0x040fe4000fffe0ff */
[----:B------:R-:W-:Y:S01]  /*05f0*/  IADD3 R10, P0, PT, R13, UR4, RZ ;  /* 0x000000040d0a7c10 */ /* 0x000fe2000ff1e0ff */
[----:B------:R-:W-:Y:S01]  /*0600*/  IMAD R9, R9, UR20, R0 ;  /* 0x0000001409097c24 */ /* 0x000fe2000f8e0200 */
[----:B------:R-:W-:Y:S01]  /*0610*/  MOV R11, UR20 ;  /* 0x00000014000b7c02 */ /* 0x000fe20008000f00 */
[----:B------:R-:W3:Y:S01]  /*0620*/  LDC.64 R4, c[0x0][0x380] ;  /* 0x0000e000ff047b82 */ /* 0x000ee20000000a00 */
[----:B------:R-:W-:Y:S01]  /*0630*/  MOV R15, UR20 ;  /* 0x00000014000f7c02 */ /* 0x000fe20008000f00 */
[----:B-1----:R-:W-:Y:S01]  /*0640*/  IMAD.WIDE R6, R9, 0x4, R6 ;  /* 0x0000000409067825 */ /* 0x002fe200078e0206 */
[----:B------:R-:W-:-:S05]  /*0650*/  MOV R9, UR20 ;  /* 0x0000001400097c02 */ /* 0x000fca0008000f00 */
[----:B------:R-:W-:Y:S02]  /*0660*/  IMAD.WIDE R8, R9, 0x4, R6 ;  /* 0x0000000409087825 */ /* 0x000fe400078e0206 */
[----:B0-----:R-:W4:Y:S02]  /*0670*/  LDG.E R6, desc[UR18][R6.64] ;  /* 0x0000001206067981 */ /* 0x001f24000c1e1900 */
[----:B---3--:R-:W-:Y:S01]  /*0680*/  IMAD.WIDE.U32 R4, R3, 0x4, R4 ;  /* 0x0000000403047825 */ /* 0x008fe200078e0004 */
[----:B------:R-:W-:Y:S01]  /*0690*/  IADD3.X R3, PT, PT, RZ, RZ, RZ, P0, !PT ;  /* 0x000000ffff037210 */ /* 0x000fe200007fe4ff */
[----:B------:R-:W3:Y:S01]  /*06a0*/  LDG.E R17, desc[UR18][R8.64] ;  /* 0x0000001208117981 */ /* 0x000ee2000c1e1900 */
[----:B--2---:R-:W-:-:S03]  /*06b0*/  LEA R2, P0, R10, UR6, 0x2 ;  /* 0x000000060a027c11 */ /* 0x004fc6000f8010ff */
[----:B------:R-:W4:Y:S01]  /*06c0*/  LDG.E R5, desc[UR18][R4.64] ;  /* 0x0000001204057981 */ /* 0x000f22000c1e1900 */
[----:B------:R-:W-:Y:S01]  /*06d0*/  LEA.HI.X R3, R10, UR7, R3, 0x2, P0 ;  /* 0x000000070a037c11 */ /* 0x000fe200080f1403 */
[----:B------:R-:W-:-:S04]  /*06e0*/  IMAD.WIDE R10, R11, 0x4, R8 ;  /* 0x000000040b0a7825 */ /* 0x000fc800078e0208 */
[----:B------:R-:W3:Y:S01]  /*06f0*/  LDG.E R16, desc[UR18][R2.64+0x4] ;  /* 0x0000041202107981 */ /* 0x000ee2000c1e1900 */
[----:B------:R-:W-:-:S03]  /*0700*/  IMAD.WIDE R14, R15, 0x4, R10 ;  /* 0x000000040f0e7825 */ /* 0x000fc600078e020a */
[----:B------:R-:W2:Y:S04]  /*0710*/  LDG.E R19, desc[UR18][R10.64] ;  /* 0x000000120a137981 */ /* 0x000ea8000c1e1900 */
[----:B------:R-:W2:Y:S04]  /*0720*/  LDG.E R18, desc[UR18][R2.64+0x8] ;  /* 0x0000081202127981 */ /* 0x000ea8000c1e1900 */
[----:B------:R-:W5:Y:S04]  /*0730*/  LDG.E R20, desc[UR18][R2.64+0xc] ;  /* 0x00000c1202147981 */ /* 0x000f68000c1e1900 */
[----:B------:R-:W5:Y:S01]  /*0740*/  LDG.E R14, desc[UR18][R14.64] ;  /* 0x000000120e0e7981 */ /* 0x000f62000c1e1900 */
[----:B------:R-:W-:Y:S01]  /*0750*/  UIADD3 UR4, UPT, UPT, UR4, 0x4, URZ ;  /* 0x0000000404047890 */ /* 0x000fe2000fffe0ff */
[----:B----4-:R-:W-:-:S04]  /*0760*/  IMAD R5, R5, R6, R12 ;  /* 0x0000000605057224 */ /* 0x010fc800078e020c */
[----:B---3--:R-:W-:-:S04]  /*0770*/  IMAD R5, R16, R17, R5 ;  /* 0x0000001110057224 */ /* 0x008fc800078e0205 */
[----:B--2---:R-:W-:-:S04]  /*0780*/  IMAD R5, R18, R19, R5 ;  /* 0x0000001312057224 */ /* 0x004fc800078e0205 */
[----:B-----5:R-:W-:-:S07]  /*0790*/  IMAD R12, R20, R14, R5 ;  /* 0x0000000e140c7224 */ /* 0x020fce00078e0205 */
.L_x_3:
[----:B------:R-:W-:Y:S05]  /*07a0*/  BRA.U !UP1, `(.L_x_2) ;  /* 0x0000000109a87547 */ /* 0x000fea000b800000 */
[----:B------:R-:W-:Y:S01]  /*07b0*/  UISETP.NE.AND UP0, UPT, UR5, 0x1, UPT ;  /* 0x000000010500788c */ /* 0x000fe2000bf05270 */
[----:B------:R-:W-:Y:S01]  /*07c0*/  MOV R7, UR4 ;  /* 0x0000000400077c02 */ /* 0x000fe20008000f00 */
[----:B------:R-:W-:Y:S02]  /*07d0*/  ULOP3.LUT UR5, UR20, 0x1, URZ, 0xc0, !UPT ;  /* 0x0000000114057892 */ /* 0x000fe4000f8ec0ff */
[----:B------:R-:W-:Y:S02]  /*07e0*/  MOV R15, UR20 ;  /* 0x00000014000f7c02 */ /* 0x000fe40008000f00 */
[----:B------:R-:W-:Y:S01]  /*07f0*/  UISETP.NE.U32.AND UP1, UPT, UR5, 0x1, UPT ;  /* 0x000000010500788c */ /* 0x000fe2000bf25070 */
[----:B------:R-:W-:-:S04]  /*0800*/  PLOP3.LUT P1, PT, PT, PT, UP0, 0x80, 0x8 ;  /* 0x000000000008781c */ /* 0x000fc80003f2f008 */
[----:B------:R-:W1:Y:S01]  /*0810*/  @UP0 LDCU.128 UR8, c[0x0][0x380] ;  /* 0x00007000ff0807ac */ /* 0x000e620008000c00 */
[----:B------:R-:W-:Y:S01]  /*0820*/  PLOP3.LUT P0, PT, PT, PT, UP1, 0x80, 0x8 ;  /* 0x000000000008781c */ /* 0x000fe20003f0f018 */
[----:B------:R-:W2:Y:S04]  /*0830*/  @UP0 LDCU.64 UR6, c[0x0][0x380] ;  /* 0x00007000ff0607ac */ /* 0x000ea80008000a00 */
[----:B------:R-:W3:Y:S03]  /*0840*/  @!UP1 LDCU.128 UR12, c[0x0][0x380] ;  /* 0x00007000ff0c97ac */ /* 0x000ee60008000c00 */
[C---:B------:R-:W-:Y:S02]  /*0850*/  @P1 IADD3 R3, PT, PT, R13.reuse, UR4, RZ ;  /* 0x000000040d031c10 */ /* 0x040fe4000fffe0ff */
[----:B------:R-:W-:Y:S01]  /*0860*/  @P1 IADD3 R6, P2, PT, R13, UR4, RZ ;  /* 0x000000040d061c10 */ /* 0x000fe2000ff5e0ff */
[----:B------:R-:W-:Y:S01]  /*0870*/  @UP0 UIADD3 UR4, UPT, UPT, UR4, 0x2, URZ ;  /* 0x0000000204040890 */ /* 0x000fe2000fffe0ff */
[----:B-1----:R-:W-:Y:S01]  /*0880*/  MOV R11, UR9 ;  /* 0x00000009000b7c02 */ /* 0x002fe20008000f00 */
[----:B------:R-:W-:Y:S01]  /*0890*/  IMAD.U32 R10, RZ, RZ, UR8 ;  /* 0x00000008ff0a7e24 */ /* 0x000fe2000f8e00ff */
[----:B------:R-:W-:-:S02]  /*08a0*/  MOV R4, UR10 ;  /* 0x0000000a00047c02 */ /* 0x000fc40008000f00 */
[----:B------:R-:W-:Y:S01]  /*08b0*/  MOV R5, UR11 ;  /* 0x0000000b00057c02 */ /* 0x000fe20008000f00 */
[----:B------:R-:W-:-:S04]  /*08c0*/  @P1 IMAD.WIDE.U32 R10, R3, 0x4, R10 ;  /* 0x00000004030a1825 */ /* 0x000fc800078e000a */
[----:B------:R-:W-:Y:S01]  /*08d0*/  @P1 IMAD R3, R7, UR20, R0 ;  /* 0x0000001407031c24 */ /* 0x000fe2000f8e0200 */
[----:B------:R-:W-:Y:S01]  /*08e0*/  @P1 IADD3.X R7, PT, PT, RZ, RZ, RZ, P2, !PT ;  /* 0x000000ffff071210 */ /* 0x000fe200017fe4ff */
[----:B------:R-:W-:Y:S01]  /*08f0*/  IMAD.U32 R19, RZ, RZ, UR4 ;  /* 0x00000004ff137e24 */ /* 0x000fe2000f8e00ff */
[C---:B--2---:R-:W-:Y:S01]  /*0900*/  @P1 LEA R2, P2, R6.reuse, UR6, 0x2 ;  /* 0x0000000606021c11 */ /* 0x044fe2000f8410ff */
[----:B------:R-:W-:Y:S01]  /*0910*/  @P1 IMAD.WIDE R4, R3, 0x4, R4 ;  /* 0x0000000403041825 */ /* 0x000fe200078e0204 */
[----:B------:R-:W-:Y:S01]  /*0920*/  @!P0 IADD3 R17, PT, PT, R13, UR4, RZ ;  /* 0x000000040d118c10 */ /* 0x000fe2000fffe0ff */
[----:B0-----:R-:W2:Y:S01]  /*0930*/  @P1 LDG.E R11, desc[UR18][R10.64] ;  /* 0x000000120a0b1981 */ /* 0x001ea2000c1e1900 */
[----:B------:R-:W-:Y:S01]  /*0940*/  @P1 LEA.HI.X R3, R6, UR7, R7, 0x2, P2 ;  /* 0x0000000706031c11 */ /* 0x000fe200090f1407 */
[----:B------:R-:W-:Y:S01]  /*0950*/  @!P0 IMAD R19, R19, UR20, R0 ;  /* 0x0000001413138c24 */ /* 0x000fe2000f8e0200 */
[----:B---3--:R-:W-:Y:S01]  /*0960*/  MOV R6, UR12 ;  /* 0x0000000c00067c02 */ /* 0x008fe20008000f00 */
[----:B------:R-:W-:Y:S01]  /*0970*/  @P1 IMAD.WIDE R14, R15, 0x4, R4 ;  /* 0x000000040f0e1825 */ /* 0x000fe200078e0204 */
[----:B------:R-:W-:Y:S01]  /*0980*/  MOV R7, UR13 ;  /* 0x0000000d00077c02 */ /* 0x000fe20008000f00 */
[----:B------:R-:W2:Y:S01]  /*0990*/  @P1 LDG.E R4, desc[UR18][R4.64] ;  /* 0x0000001204041981 */ /* 0x000ea2000c1e1900 */
[----:B------:R-:W-:-:S02]  /*09a0*/  MOV R8, UR14 ;  /* 0x0000000e00087c02 */ /* 0x000fc40008000f00 */
[----:B------:R-:W-:Y:S01]  /*09b0*/  MOV R9, UR15 ;  /* 0x0000000f00097c02 */ /* 0x000fe20008000f00 */
[----:B------:R-:W-:Y:S01]  /*09c0*/  @!P0 IMAD.WIDE.U32 R6, R17, 0x4, R6 ;  /* 0x0000000411068825 */ /* 0x000fe200078e0006 */
[----:B------:R-:W3:Y:S03]  /*09d0*/  @P1 LDG.E R14, desc[UR18][R14.64] ;  /* 0x000000120e0e1981 */ /* 0x000ee6000c1e1900 */
[----:B------:R-:W-:Y:S01]  /*09e0*/  @!P0 IMAD.WIDE R8, R19, 0x4, R8 ;  /* 0x0000000413088825 */ /* 0x000fe200078e0208 */
[----:B------:R-:W3:Y:S04]  /*09f0*/  @P1 LDG.E R2, desc[UR18][R2.64+0x4] ;  /* 0x0000041202021981 */ /* 0x000ee8000c1e1900 */
[----:B------:R-:W4:Y:S04]  /*0a00*/  @!P0 LDG.E R7, desc[UR18][R6.64] ;  /* 0x0000001206078981 */ /* 0x000f28000c1e1900 */
[----:B------:R-:W4:Y:S01]  /*0a10*/  @!P0 LDG.E R8, desc[UR18][R8.64] ;  /* 0x0000001208088981 */ /* 0x000f22000c1e1900 */
[----:B--2---:R-:W-:-:S04]  /*0a20*/  @P1 IMAD R11, R11, R4, R12 ;  /* 0x000000040b0b1224 */ /* 0x004fc800078e020c */
[----:B---3--:R-:W-:-:S04]  /*0a30*/  @P1 IMAD R12, R2, R14, R11 ;  /* 0x0000000e020c1224 */ /* 0x008fc800078e020b */
[----:B----4-:R-:W-:-:S07]  /*0a40*/  @!P0 IMAD R12, R7, R8, R12 ;  /* 0x00000008070c8224 */ /* 0x010fce00078e020c */
.L_x_2:
[----:B------:R-:W1:Y:S01]  /*0a50*/  LDC.64 R2, c[0x0][0x390] ;  /* 0x0000e400ff027b82 */ /* 0x000e620000000a00 */
[----:B------:R-:W-:-:S05]  /*0a60*/  IADD3 R13, PT, PT, R0, R13, RZ ;  /* 0x0000000d000d7210 */ /* 0x000fca0007ffe0ff */
[----:B-1----:R-:W-:-:S05]  /*0a70*/  IMAD.WIDE R2, R13, 0x4, R2 ;  /* 0x000000040d027825 */ /* 0x002fca00078e0202 */
[----:B0-----:R-:W-:Y:S01]  /*0a80*/  STG.E desc[UR18][R2.64], R12 ;  /* 0x0000000c02007986 */ /* 0x001fe2000c101912 */
[----:B------:R-:W-:Y:S05]  /*0a90*/  EXIT ;  /* 0x000000000000794d */ /* 0x000fea0003800000 */
.L_x_4:
[----:B------:R-:W-:-:S00]  /*0aa0*/  BRA `(.L_x_4) ;  /* 0xfffffffc00fc7947 */ /* 0x000fc0000383ffff */
[----:B------:R-:W-:-:S00]  /*0ab0*/  NOP ;  /* 0x0000000000007918 */ /* 0x000fc00000000000 */
        /* <DEDUP_REMOVED lines=12> */
.L_x_5:


//--------------------- .nv.shared.reserved.0     --------------------------
	.section	.nv.shared.reserved.0,"aw",@nobits
	.weak		__nv_reservedSMEM_offset_0_alias
	.size		__nv_reservedSMEM_offset_0_alias, 0, 64
	.other		__nv_reservedSMEM_offset_0_alias,@"STO_CUDA_RESERVED_SHARED STV_DEFAULT"
__nv_reservedSMEM_offset_0_alias:
	.zero		0
	.zero		64


//--------------------- .nv.constant0._Z6MatMulPKiS0_Pii --------------------------
	.section	.nv.constant0._Z6MatMulPKiS0_Pii,"a",@progbits
	.sectionflags	@""
	.align	4
.nv.constant0._Z6MatMulPKiS0_Pii:
	.zero		924


//--------------------- SYMBOLS --------------------------

	.type		.nv.reservedSmem.offset0,@object
	.size		.nv.reservedSmem.offset0,0x4
